//
// Generated by NVIDIA NVVM Compiler
//
// Compiler Build ID: CL-36424714
// Cuda compilation tools, release 13.0, V13.0.88
// Based on NVVM 20.0.0
//

.version 9.0
.target sm_100
.address_size 64

	// .globl	_Z25Action_noImage_center_GPUPdS_S_diii

.visible .entry _Z25Action_noImage_center_GPUPdS_S_diii(
	.param .u64 .ptr .align 1 _Z25Action_noImage_center_GPUPdS_S_diii_param_0,
	.param .u64 .ptr .align 1 _Z25Action_noImage_center_GPUPdS_S_diii_param_1,
	.param .u64 .ptr .align 1 _Z25Action_noImage_center_GPUPdS_S_diii_param_2,
	.param .f64 _Z25Action_noImage_center_GPUPdS_S_diii_param_3,
	.param .u32 _Z25Action_noImage_center_GPUPdS_S_diii_param_4,
	.param .u32 _Z25Action_noImage_center_GPUPdS_S_diii_param_5,
	.param .u32 _Z25Action_noImage_center_GPUPdS_S_diii_param_6
)
{
	.reg .pred 	%p<45>;
	.reg .b32 	%r<47>;
	.reg .b64 	%rd<19>;
	.reg .b64 	%fd<112>;

	ld.param.u64 	%rd7, [_Z25Action_noImage_center_GPUPdS_S_diii_param_0];
	ld.param.u64 	%rd8, [_Z25Action_noImage_center_GPUPdS_S_diii_param_1];
	ld.param.u64 	%rd9, [_Z25Action_noImage_center_GPUPdS_S_diii_param_2];
	ld.param.f64 	%fd68, [_Z25Action_noImage_center_GPUPdS_S_diii_param_3];
	ld.param.u32 	%r25, [_Z25Action_noImage_center_GPUPdS_S_diii_param_4];
	ld.param.u32 	%r24, [_Z25Action_noImage_center_GPUPdS_S_diii_param_5];
	ld.param.u32 	%r26, [_Z25Action_noImage_center_GPUPdS_S_diii_param_6];
	cvta.to.global.u64 	%rd1, %rd9;
	cvta.to.global.u64 	%rd2, %rd8;
	mov.u32 	%r27, %ctaid.x;
	mov.u32 	%r28, %tid.x;
	mad.lo.s32 	%r29, %r26, %r27, %r28;
	div.u32 	%r1, %r29, %r24;
	mul.lo.s32 	%r2, %r1, %r24;
	sub.s32 	%r3, %r29, %r2;
	setp.ge.u32 	%p1, %r28, %r26;
	mul.lo.s32 	%r31, %r24, %r25;
	setp.ge.s32 	%p2, %r29, %r31;
	or.pred  	%p3, %p1, %p2;
	@%p3 bra 	$L__BB0_74;
	ld.global.f64 	%fd1, [%rd2];
	ld.global.f64 	%fd2, [%rd2+8];
	ld.global.f64 	%fd3, [%rd2+16];
	cvta.to.global.u64 	%rd10, %rd7;
	setp.ne.s32 	%p4, %r3, 0;
	mul.wide.s32 	%rd11, %r1, 8;
	add.s64 	%rd3, %rd10, %rd11;
	@%p4 bra 	$L__BB0_3;
	st.global.f64 	[%rd3], %fd68;
$L__BB0_3:
	setp.ne.s32 	%p5, %r3, 0;
	mul.lo.s32 	%r4, %r2, 3;
	mad.lo.s32 	%r33, %r3, 3, %r4;
	mul.wide.s32 	%rd12, %r33, 8;
	add.s64 	%rd13, %rd1, %rd12;
	ld.global.f64 	%fd69, [%rd13];
	sub.f64 	%fd70, %fd1, %fd69;
	ld.global.f64 	%fd71, [%rd13+8];
	sub.f64 	%fd72, %fd2, %fd71;
	ld.global.f64 	%fd73, [%rd13+16];
	sub.f64 	%fd74, %fd3, %fd73;
	mul.f64 	%fd75, %fd72, %fd72;
	fma.rn.f64 	%fd76, %fd70, %fd70, %fd75;
	fma.rn.f64 	%fd77, %fd74, %fd74, %fd76;
	st.global.f64 	[%rd13], %fd77;
	bar.sync 	0;
	setp.lt.s32 	%p6, %r24, 1;
	or.pred  	%p7, %p5, %p6;
	@%p7 bra 	$L__BB0_74;
	ld.global.f64 	%fd79, [%rd3];
	and.b32  	%r5, %r24, 15;
	setp.lt.u32 	%p8, %r24, 16;
	mov.b32 	%r43, 0;
	@%p8 bra 	$L__BB0_39;
	and.b32  	%r43, %r24, 2147483632;
	neg.s32 	%r40, %r43;
	mov.b32 	%r41, 0;
$L__BB0_6:
	.pragma "nounroll";
	mad.lo.s32 	%r36, %r41, 3, %r4;
	mul.wide.s32 	%rd14, %r36, 8;
	add.s64 	%rd4, %rd1, %rd14;
	ld.global.f64 	%fd6, [%rd4];
	setp.geu.f64 	%p9, %fd6, %fd79;
	@%p9 bra 	$L__BB0_8;
	st.global.f64 	[%rd3], %fd6;
	mov.f64 	%fd79, %fd6;
$L__BB0_8:
	ld.global.f64 	%fd8, [%rd4+24];
	setp.geu.f64 	%p10, %fd8, %fd79;
	@%p10 bra 	$L__BB0_10;
	st.global.f64 	[%rd3], %fd8;
	mov.f64 	%fd79, %fd8;
$L__BB0_10:
	ld.global.f64 	%fd10, [%rd4+48];
	setp.geu.f64 	%p11, %fd10, %fd79;
	@%p11 bra 	$L__BB0_12;
	st.global.f64 	[%rd3], %fd10;
	mov.f64 	%fd79, %fd10;
$L__BB0_12:
	ld.global.f64 	%fd12, [%rd4+72];
	setp.geu.f64 	%p12, %fd12, %fd79;
	@%p12 bra 	$L__BB0_14;
	st.global.f64 	[%rd3], %fd12;
	mov.f64 	%fd79, %fd12;
$L__BB0_14:
	ld.global.f64 	%fd14, [%rd4+96];
	setp.geu.f64 	%p13, %fd14, %fd79;
	@%p13 bra 	$L__BB0_16;
	st.global.f64 	[%rd3], %fd14;
	mov.f64 	%fd79, %fd14;
$L__BB0_16:
	ld.global.f64 	%fd16, [%rd4+120];
	setp.geu.f64 	%p14, %fd16, %fd79;
	@%p14 bra 	$L__BB0_18;
	st.global.f64 	[%rd3], %fd16;
	mov.f64 	%fd79, %fd16;
$L__BB0_18:
	ld.global.f64 	%fd18, [%rd4+144];
	setp.geu.f64 	%p15, %fd18, %fd79;
	@%p15 bra 	$L__BB0_20;
	st.global.f64 	[%rd3], %fd18;
	mov.f64 	%fd79, %fd18;
$L__BB0_20:
	ld.global.f64 	%fd20, [%rd4+168];
	setp.geu.f64 	%p16, %fd20, %fd79;
	@%p16 bra 	$L__BB0_22;
	st.global.f64 	[%rd3], %fd20;
	mov.f64 	%fd79, %fd20;
$L__BB0_22:
	ld.global.f64 	%fd22, [%rd4+192];
	setp.geu.f64 	%p17, %fd22, %fd79;
	@%p17 bra 	$L__BB0_24;
	st.global.f64 	[%rd3], %fd22;
	mov.f64 	%fd79, %fd22;
$L__BB0_24:
	ld.global.f64 	%fd24, [%rd4+216];
	setp.geu.f64 	%p18, %fd24, %fd79;
	@%p18 bra 	$L__BB0_26;
	st.global.f64 	[%rd3], %fd24;
	mov.f64 	%fd79, %fd24;
$L__BB0_26:
	ld.global.f64 	%fd26, [%rd4+240];
	setp.geu.f64 	%p19, %fd26, %fd79;
	@%p19 bra 	$L__BB0_28;
	st.global.f64 	[%rd3], %fd26;
	mov.f64 	%fd79, %fd26;
$L__BB0_28:
	ld.global.f64 	%fd28, [%rd4+264];
	setp.geu.f64 	%p20, %fd28, %fd79;
	@%p20 bra 	$L__BB0_30;
	st.global.f64 	[%rd3], %fd28;
	mov.f64 	%fd79, %fd28;
$L__BB0_30:
	ld.global.f64 	%fd30, [%rd4+288];
	setp.geu.f64 	%p21, %fd30, %fd79;
	@%p21 bra 	$L__BB0_32;
	st.global.f64 	[%rd3], %fd30;
	mov.f64 	%fd79, %fd30;
$L__BB0_32:
	ld.global.f64 	%fd32, [%rd4+312];
	setp.geu.f64 	%p22, %fd32, %fd79;
	@%p22 bra 	$L__BB0_34;
	st.global.f64 	[%rd3], %fd32;
	mov.f64 	%fd79, %fd32;
$L__BB0_34:
	ld.global.f64 	%fd34, [%rd4+336];
	setp.geu.f64 	%p23, %fd34, %fd79;
	@%p23 bra 	$L__BB0_36;
	st.global.f64 	[%rd3], %fd34;
	mov.f64 	%fd79, %fd34;
$L__BB0_36:
	ld.global.f64 	%fd36, [%rd4+360];
	setp.geu.f64 	%p24, %fd36, %fd79;
	@%p24 bra 	$L__BB0_38;
	st.global.f64 	[%rd3], %fd36;
	mov.f64 	%fd79, %fd36;
$L__BB0_38:
	add.s32 	%r41, %r41, 16;
	add.s32 	%r40, %r40, 16;
	setp.ne.s32 	%p25, %r40, 0;
	@%p25 bra 	$L__BB0_6;
$L__BB0_39:
	setp.eq.s32 	%p26, %r5, 0;
	@%p26 bra 	$L__BB0_74;
	and.b32  	%r13, %r24, 7;
	setp.lt.u32 	%p27, %r5, 8;
	@%p27 bra 	$L__BB0_58;
	mad.lo.s32 	%r37, %r43, 3, %r4;
	mul.wide.s32 	%rd15, %r37, 8;
	add.s64 	%rd5, %rd1, %rd15;
	ld.global.f64 	%fd39, [%rd5];
	setp.geu.f64 	%p28, %fd39, %fd79;
	@%p28 bra 	$L__BB0_43;
	st.global.f64 	[%rd3], %fd39;
	mov.f64 	%fd79, %fd39;
$L__BB0_43:
	ld.global.f64 	%fd41, [%rd5+24];
	setp.geu.f64 	%p29, %fd41, %fd79;
	@%p29 bra 	$L__BB0_45;
	st.global.f64 	[%rd3], %fd41;
	mov.f64 	%fd79, %fd41;
$L__BB0_45:
	ld.global.f64 	%fd43, [%rd5+48];
	setp.geu.f64 	%p30, %fd43, %fd79;
	@%p30 bra 	$L__BB0_47;
	st.global.f64 	[%rd3], %fd43;
	mov.f64 	%fd79, %fd43;
$L__BB0_47:
	ld.global.f64 	%fd45, [%rd5+72];
	setp.geu.f64 	%p31, %fd45, %fd79;
	@%p31 bra 	$L__BB0_49;
	st.global.f64 	[%rd3], %fd45;
	mov.f64 	%fd79, %fd45;
$L__BB0_49:
	ld.global.f64 	%fd47, [%rd5+96];
	setp.geu.f64 	%p32, %fd47, %fd79;
	@%p32 bra 	$L__BB0_51;
	st.global.f64 	[%rd3], %fd47;
	mov.f64 	%fd79, %fd47;
$L__BB0_51:
	ld.global.f64 	%fd49, [%rd5+120];
	setp.geu.f64 	%p33, %fd49, %fd79;
	@%p33 bra 	$L__BB0_53;
	st.global.f64 	[%rd3], %fd49;
	mov.f64 	%fd79, %fd49;
$L__BB0_53:
	ld.global.f64 	%fd51, [%rd5+144];
	setp.geu.f64 	%p34, %fd51, %fd79;
	@%p34 bra 	$L__BB0_55;
	st.global.f64 	[%rd3], %fd51;
	mov.f64 	%fd79, %fd51;
$L__BB0_55:
	ld.global.f64 	%fd53, [%rd5+168];
	setp.geu.f64 	%p35, %fd53, %fd79;
	@%p35 bra 	$L__BB0_57;
	st.global.f64 	[%rd3], %fd53;
	mov.f64 	%fd79, %fd53;
$L__BB0_57:
	add.s32 	%r43, %r43, 8;
$L__BB0_58:
	setp.eq.s32 	%p36, %r13, 0;
	@%p36 bra 	$L__BB0_74;
	and.b32  	%r16, %r24, 3;
	setp.lt.u32 	%p37, %r13, 4;
	@%p37 bra 	$L__BB0_69;
	mad.lo.s32 	%r38, %r43, 3, %r4;
	mul.wide.s32 	%rd16, %r38, 8;
	add.s64 	%rd6, %rd1, %rd16;
	ld.global.f64 	%fd56, [%rd6];
	setp.geu.f64 	%p38, %fd56, %fd79;
	@%p38 bra 	$L__BB0_62;
	st.global.f64 	[%rd3], %fd56;
	mov.f64 	%fd79, %fd56;
$L__BB0_62:
	ld.global.f64 	%fd58, [%rd6+24];
	setp.geu.f64 	%p39, %fd58, %fd79;
	@%p39 bra 	$L__BB0_64;
	st.global.f64 	[%rd3], %fd58;
	mov.f64 	%fd79, %fd58;
$L__BB0_64:
	ld.global.f64 	%fd60, [%rd6+48];
	setp.geu.f64 	%p40, %fd60, %fd79;
	@%p40 bra 	$L__BB0_66;
	st.global.f64 	[%rd3], %fd60;
	mov.f64 	%fd79, %fd60;
$L__BB0_66:
	ld.global.f64 	%fd62, [%rd6+72];
	setp.geu.f64 	%p41, %fd62, %fd79;
	@%p41 bra 	$L__BB0_68;
	st.global.f64 	[%rd3], %fd62;
	mov.f64 	%fd79, %fd62;
$L__BB0_68:
	add.s32 	%r43, %r43, 4;
$L__BB0_69:
	setp.eq.s32 	%p42, %r16, 0;
	@%p42 bra 	$L__BB0_74;
	neg.s32 	%r45, %r16;
$L__BB0_71:
	.pragma "nounroll";
	mad.lo.s32 	%r39, %r43, 3, %r4;
	mul.wide.s32 	%rd17, %r39, 8;
	add.s64 	%rd18, %rd1, %rd17;
	ld.global.f64 	%fd66, [%rd18];
	setp.geu.f64 	%p43, %fd66, %fd79;
	@%p43 bra 	$L__BB0_73;
	st.global.f64 	[%rd3], %fd66;
	mov.f64 	%fd79, %fd66;
$L__BB0_73:
	add.s32 	%r43, %r43, 1;
	add.s32 	%r45, %r45, 1;
	setp.ne.s32 	%p44, %r45, 0;
	@%p44 bra 	$L__BB0_71;
$L__BB0_74:
	ret;

}


// ===== COMPILED SASS (sm_100) =====

	.target	sm_100

	.elftype	@"ET_EXEC"


//--------------------- .note.nv.tkinfo           --------------------------
	.section	.note.nv.tkinfo,"",@"SHT_NOTE"
	.sectionflags	@"SHF_NOTE_NV_TKINFO"
	.tkinfo
        /*0018*/ 	.word	0x00000002
        /*0030*/ 	.string	""
        /*0030*/ 	.string	"ptxas"
        /*0030*/ 	.string	"Cuda compilation tools, release 13.0, V13.0.88"
        /*0030*/ 	.string	"Build cuda_13.0.r13.0/compiler.36424714_0"
        /*0030*/ 	.string	"-arch sm_100 -m 64 "



//--------------------- .note.nv.cuinfo           --------------------------
	.section	.note.nv.cuinfo,"",@"SHT_NOTE"
	.sectionflags	@"SHF_NOTE_NV_CUINFO"
        /*0018*/ 	.short	0x0002
        /*001a*/ 	.short	0x0064
        /*001c*/ 	.short	0x0082
	.zero		2


//--------------------- .nv.info                  --------------------------
	.section	.nv.info,"",@"SHT_CUDA_INFO"
	.align	4


	//----- nvinfo : EIATTR_REGCOUNT
	.align		4
        /*0000*/ 	.byte	0x04, 0x2f
        /*0002*/ 	.short	(.L_1 - .L_0)
	.align		4
.L_0:
        /*0004*/ 	.word	index@(_Z25Action_noImage_center_GPUPdS_S_diii)
        /*0008*/ 	.word	0x0000001e


	//----- nvinfo : EIATTR_FRAME_SIZE
	.align		4
.L_1:
        /*000c*/ 	.byte	0x04, 0x11
        /*000e*/ 	.short	(.L_3 - .L_2)
	.align		4
.L_2:
        /*0010*/ 	.word	index@(_Z25Action_noImage_center_GPUPdS_S_diii)
        /*0014*/ 	.word	0x00000000


	//----- nvinfo : EIATTR_MIN_STACK_SIZE
	.align		4
.L_3:
        /*0018*/ 	.byte	0x04, 0x12
        /*001a*/ 	.short	(.L_5 - .L_4)
	.align		4
.L_4:
        /*001c*/ 	.word	index@(_Z25Action_noImage_center_GPUPdS_S_diii)
        /*0020*/ 	.word	0x00000000
.L_5:


//--------------------- .nv.compat                --------------------------
	.section	.nv.compat,"",@"SHT_CUDA_COMPAT_INFO"
	.align	4
        /*0000*/ 	.byte	0x02, 0x09, 0x00, 0x00, 0x02, 0x02, 0x01, 0x00, 0x02, 0x05, 0x05, 0x00, 0x03, 0x07, 0x01, 0x01
        /*0010*/ 	.byte	0x02, 0x03, 0x00, 0x00, 0x02, 0x06, 0x01, 0x00, 0x04, 0x0b, 0x08, 0x00, 0x01, 0x00, 0x00, 0x00
        /*0020*/ 	.byte	0x00, 0x00, 0x00, 0x00


//--------------------- .nv.info._Z25Action_noImage_center_GPUPdS_S_diii --------------------------
	.section	.nv.info._Z25Action_noImage_center_GPUPdS_S_diii,"",@"SHT_CUDA_INFO"
	.sectionflags	@""
	.align	4


	//----- nvinfo : EIATTR_CUDA_API_VERSION
	.align		4
        /*0000*/ 	.byte	0x04, 0x37
        /*0002*/ 	.short	(.L_7 - .L_6)
.L_6:
        /*0004*/ 	.word	0x00000082


	//----- nvinfo : EIATTR_KPARAM_INFO
	.align		4
.L_7:
        /*0008*/ 	.byte	0x04, 0x17
        /*000a*/ 	.short	(.L_9 - .L_8)
.L_8:
        /*000c*/ 	.word	0x00000000
        /*0010*/ 	.short	0x0006
        /*0012*/ 	.short	0x0028
        /*0014*/ 	.byte	0x00, 0xf0, 0x11, 0x00


	//----- nvinfo : EIATTR_KPARAM_INFO
	.align		4
.L_9:
        /*0018*/ 	.byte	0x04, 0x17
        /*001a*/ 	.short	(.L_11 - .L_10)
.L_10:
        /*001c*/ 	.word	0x00000000
        /*0020*/ 	.short	0x0005
        /*0022*/ 	.short	0x0024
        /*0024*/ 	.byte	0x00, 0xf0, 0x11, 0x00


	//----- nvinfo : EIATTR_KPARAM_INFO
	.align		4
.L_11:
        /*0028*/ 	.byte	0x04, 0x17
        /*002a*/ 	.short	(.L_13 - .L_12)
.L_12:
        /*002c*/ 	.word	0x00000000
        /*0030*/ 	.short	0x0004
        /*0032*/ 	.short	0x0020
        /*0034*/ 	.byte	0x00, 0xf0, 0x11, 0x00


	//----- nvinfo : EIATTR_KPARAM_INFO
	.align		4
.L_13:
        /*0038*/ 	.byte	0x04, 0x17
        /*003a*/ 	.short	(.L_15 - .L_14)
.L_14:
        /*003c*/ 	.word	0x00000000
        /*0040*/ 	.short	0x0003
        /*0042*/ 	.short	0x0018
        /*0044*/ 	.byte	0x00, 0xf0, 0x21, 0x00


	//----- nvinfo : EIATTR_KPARAM_INFO
	.align		4
.L_15:
        /*0048*/ 	.byte	0x04, 0x17
        /*004a*/ 	.short	(.L_17 - .L_16)
.L_16:
        /*004c*/ 	.word	0x00000000
        /*0050*/ 	.short	0x0002
        /*0052*/ 	.short	0x0010
        /*0054*/ 	.byte	0x00, 0xf5, 0x21, 0x00


	//----- nvinfo : EIATTR_KPARAM_INFO
	.align		4
.L_17:
        /*0058*/ 	.byte	0x04, 0x17
        /*005a*/ 	.short	(.L_19 - .L_18)
.L_18:
        /*005c*/ 	.word	0x00000000
        /*0060*/ 	.short	0x0001
        /*0062*/ 	.short	0x0008
        /*0064*/ 	.byte	0x00, 0xf5, 0x21, 0x00


	//----- nvinfo : EIATTR_KPARAM_INFO
	.align		4
.L_19:
        /*0068*/ 	.byte	0x04, 0x17
        /*006a*/ 	.short	(.L_21 - .L_20)
.L_20:
        /*006c*/ 	.word	0x00000000
        /*0070*/ 	.short	0x0000
        /*0072*/ 	.short	0x0000
        /*0074*/ 	.byte	0x00, 0xf5, 0x21, 0x00


	//----- nvinfo : EIATTR_SPARSE_MMA_MASK
	.align		4
.L_21:
        /*0078*/ 	.byte	0x03, 0x50
        /*007a*/ 	.short	0x0000


	//----- nvinfo : EIATTR_MAXREG_COUNT
	.align		4
        /*007c*/ 	.byte	0x03, 0x1b
        /*007e*/ 	.short	0x00ff


	//----- nvinfo : EIATTR_NUM_BARRIERS
	.align		4
        /*0080*/ 	.byte	0x02, 0x4c
        /*0082*/ 	.byte	0x01
	.zero		1


	//----- nvinfo : EIATTR_MERCURY_ISA_VERSION
	.align		4
        /*0084*/ 	.byte	0x03, 0x5f
        /*0086*/ 	.short	0x0101


	//----- nvinfo : EIATTR_VRC_CTA_INIT_COUNT
	.align		4
        /*0088*/ 	.byte	0x02, 0x4a
	.zero		1
	.zero		1


	//----- nvinfo : EIATTR_EXIT_INSTR_OFFSETS
	.align		4
        /*008c*/ 	.byte	0x04, 0x1c
        /*008e*/ 	.short	(.L_23 - .L_22)


	//   ....[0]....
.L_22:
        /*0090*/ 	.word	0x000001b0


	//   ....[1]....
        /*0094*/ 	.word	0x000003b0


	//   ....[2]....
        /*0098*/ 	.word	0x000009c0


	//   ....[3]....
        /*009c*/ 	.word	0x00000cd0


	//   ....[4]....
        /*00a0*/ 	.word	0x00000e90


	//   ....[5]....
        /*00a4*/ 	.word	0x00000f70


	//----- nvinfo : EIATTR_CBANK_PARAM_SIZE
	.align		4
.L_23:
        /*00a8*/ 	.byte	0x03, 0x19
        /*00aa*/ 	.short	0x002c


	//----- nvinfo : EIATTR_PARAM_CBANK
	.align		4
        /*00ac*/ 	.byte	0x04, 0x0a
        /*00ae*/ 	.short	(.L_25 - .L_24)
	.align		4
.L_24:
        /*00b0*/ 	.word	index@(.nv.constant0._Z25Action_noImage_center_GPUPdS_S_diii)
        /*00b4*/ 	.short	0x0380
        /*00b6*/ 	.short	0x002c


	//----- nvinfo : EIATTR_SW_WAR
	.align		4
.L_25:
        /*00b8*/ 	.byte	0x04, 0x36
        /*00ba*/ 	.short	(.L_27 - .L_26)
.L_26:
        /*00bc*/ 	.word	0x00000008
.L_27:


//--------------------- .nv.callgraph             --------------------------
	.section	.nv.callgraph,"",@"SHT_CUDA_CALLGRAPH"
	.align	4
	.sectionentsize	8
	.align		4
        /*0000*/ 	.word	0x00000000
	.align		4
        /*0004*/ 	.word	0xffffffff
	.align		4
        /*0008*/ 	.word	0x00000000
	.align		4
        /*000c*/ 	.word	0xfffffffe
	.align		4
        /*0010*/ 	.word	0x00000000
	.align		4
        /*0014*/ 	.word	0xfffffffd
	.align		4
        /*0018*/ 	.word	0x00000000
	.align		4
        /*001c*/ 	.word	0xfffffffc


//--------------------- .text._Z25Action_noImage_center_GPUPdS_S_diii --------------------------
	.section	.text._Z25Action_noImage_center_GPUPdS_S_diii,"ax",@progbits
	.align	128
        .global         _Z25Action_noImage_center_GPUPdS_S_diii
        .type           _Z25Action_noImage_center_GPUPdS_S_diii,@function
        .size           _Z25Action_noImage_center_GPUPdS_S_diii,(.L_x_6 - _Z25Action_noImage_center_GPUPdS_S_diii)
        .other          _Z25Action_noImage_center_GPUPdS_S_diii,@"STO_CUDA_ENTRY STV_DEFAULT"
_Z25Action_noImage_center_GPUPdS_S_diii:
.text._Z25Action_noImage_center_GPUPdS_S_diii:
[----:B------:R-:W-:Y:S08]  /*0000*/  LDC R1, c[0x0][0x37c] ;  /* 0x0000df00ff017b82 */ /* 0x000ff00000000800 */
[----:B------:R-:W0:Y:S01]  /*0010*/  LDC.64 R6, c[0x0][0x3a0] ;  /* 0x0000e800ff067b82 */ /* 0x000e220000000a00 */
[----:B------:R-:W1:Y:S07]  /*0020*/  S2R R4, SR_TID.X ;  /* 0x0000000000047919 */ /* 0x000e6e0000002100 */
[----:B------:R-:W1:Y:S08]  /*0030*/  S2UR UR4, SR_CTAID.X ;  /* 0x00000000000479c3 */ /* 0x000e700000002500 */
[----:B------:R-:W1:Y:S01]  /*0040*/  LDC R5, c[0x0][0x3a8] ;  /* 0x0000ea00ff057b82 */ /* 0x000e620000000800 */
[----:B0-----:R-:W0:Y:S01]  /*0050*/  I2F.U32.RP R0, R7 ;  /* 0x0000000700007306 */ /* 0x001e220000209000 */
[----:B------:R-:W-:-:S07]  /*0060*/  ISETP.NE.U32.AND P1, PT, R7, RZ, PT ;  /* 0x000000ff0700720c */ /* 0x000fce0003f25070 */
[----:B0-----:R-:W0:Y:S02]  /*0070*/  MUFU.RCP R0, R0 ;  /* 0x0000000000007308 */ /* 0x001e240000001000 */
[----:B0-----:R-:W-:Y:S01]  /*0080*/  IADD3 R2, PT, PT, R0, 0xffffffe, RZ ;  /* 0x0ffffffe00027810 */ /* 0x001fe20007ffe0ff */
[----:B-1----:R-:W-:-:S05]  /*0090*/  IMAD R0, R5, UR4, R4 ;  /* 0x0000000405007c24 */ /* 0x002fca000f8e0204 */
[----:B------:R0:W1:Y:S02]  /*00a0*/  F2I.FTZ.U32.TRUNC.NTZ R3, R2 ;  /* 0x0000000200037305 */ /* 0x000064000021f000 */
[----:B0-----:R-:W-:Y:S02]  /*00b0*/  HFMA2 R2, -RZ, RZ, 0, 0 ;  /* 0x00000000ff027431 */ /* 0x001fe400000001ff */
[----:B-1----:R-:W-:-:S04]  /*00c0*/  IMAD.MOV R8, RZ, RZ, -R3 ;  /* 0x000000ffff087224 */ /* 0x002fc800078e0a03 */
[----:B------:R-:W-:-:S04]  /*00d0*/  IMAD R9, R8, R7, RZ ;  /* 0x0000000708097224 */ /* 0x000fc800078e02ff */
[----:B------:R-:W-:-:S06]  /*00e0*/  IMAD.HI.U32 R3, R3, R9, R2 ;  /* 0x0000000903037227 */ /* 0x000fcc00078e0002 */
[----:B------:R-:W-:-:S04]  /*00f0*/  IMAD.HI.U32 R8, R3, R0, RZ ;  /* 0x0000000003087227 */ /* 0x000fc800078e00ff */
[----:B------:R-:W-:-:S04]  /*0100*/  IMAD.MOV R3, RZ, RZ, -R8 ;  /* 0x000000ffff037224 */ /* 0x000fc800078e0a08 */
[C---:B------:R-:W-:Y:S02]  /*0110*/  IMAD R2, R7.reuse, R3, R0 ;  /* 0x0000000307027224 */ /* 0x040fe400078e0200 */
[----:B------:R-:W-:-:S03]  /*0120*/  IMAD R3, R7, R6, RZ ;  /* 0x0000000607037224 */ /* 0x000fc600078e02ff */
[----:B------:R-:W-:Y:S02]  /*0130*/  ISETP.GE.U32.AND P3, PT, R2, R7, PT ;  /* 0x000000070200720c */ /* 0x000fe40003f66070 */
[----:B------:R-:W-:-:S04]  /*0140*/  ISETP.GE.AND P0, PT, R0, R3, PT ;  /* 0x000000030000720c */ /* 0x000fc80003f06270 */
[----:B------:R-:W-:-:S07]  /*0150*/  ISETP.GE.U32.OR P0, PT, R4, R5, P0 ;  /* 0x000000050400720c */ /* 0x000fce0000706470 */
[----:B------:R-:W-:Y:S01]  /*0160*/  @P3 IADD3 R2, PT, PT, R2, -R7, RZ ;  /* 0x8000000702023210 */ /* 0x000fe20007ffe0ff */
[----:B------:R-:W-:-:S03]  /*0170*/  @P3 VIADD R8, R8, 0x1 ;  /* 0x0000000108083836 */ /* 0x000fc60000000000 */
[----:B------:R-:W-:-:S13]  /*0180*/  ISETP.GE.U32.AND P2, PT, R2, R7, PT ;  /* 0x000000070200720c */ /* 0x000fda0003f46070 */
[----:B------:R-:W-:Y:S02]  /*0190*/  @P2 IADD3 R8, PT, PT, R8, 0x1, RZ ;  /* 0x0000000108082810 */ /* 0x000fe40007ffe0ff */
[----:B------:R-:W-:Y:S01]  /*01a0*/  @!P1 LOP3.LUT R8, RZ, R7, RZ, 0x33, !PT ;  /* 0x00000007ff089212 */ /* 0x000fe200078e33ff */
[----:B------:R-:W-:Y:S06]  /*01b0*/  @P0 EXIT ;  /* 0x000000000000094d */ /* 0x000fec0003800000 */
[----:B------:R-:W-:Y:S01]  /*01c0*/  IMAD R5, R8, R7, RZ ;  /* 0x0000000708057224 */ /* 0x000fe200078e02ff */
[----:B------:R-:W0:Y:S01]  /*01d0*/  LDC.64 R2, c[0x0][0x380] ;  /* 0x0000e000ff027b82 */ /* 0x000e220000000a00 */
[----:B------:R-:W1:Y:S02]  /*01e0*/  LDCU.64 UR4, c[0x0][0x390] ;  /* 0x00007200ff0477ac */ /* 0x000e640008000a00 */
[----:B------:R-:W-:Y:S01]  /*01f0*/  IMAD.IADD R15, R0, 0x1, -R5 ;  /* 0x00000001000f7824 */ /* 0x000fe200078e0a05 */
[----:B------:R-:W2:Y:S01]  /*0200*/  LDCU.64 UR6, c[0x0][0x358] ;  /* 0x00006b00ff0677ac */ /* 0x000ea20008000a00 */
[----:B------:R-:W-:-:S03]  /*0210*/  IMAD R0, R5, 0x3, RZ ;  /* 0x0000000305007824 */ /* 0x000fc600078e02ff */
[C---:B------:R-:W-:Y:S01]  /*0220*/  ISETP.NE.AND P0, PT, R15.reuse, RZ, PT ;  /* 0x000000ff0f00720c */ /* 0x040fe20003f05270 */
[----:B------:R-:W2:Y:S01]  /*0230*/  LDC.64 R20, c[0x0][0x388] ;  /* 0x0000e200ff147b82 */ /* 0x000ea20000000a00 */
[----:B------:R-:W-:Y:S01]  /*0240*/  IMAD R9, R15, 0x3, R0 ;  /* 0x000000030f097824 */ /* 0x000fe200078e0200 */
[----:B-1----:R-:W-:Y:S01]  /*0250*/  MOV R4, UR4 ;  /* 0x0000000400047c02 */ /* 0x002fe20008000f00 */
[----:B------:R-:W-:-:S09]  /*0260*/  IMAD.U32 R5, RZ, RZ, UR5 ;  /* 0x00000005ff057e24 */ /* 0x000fd2000f8e00ff */
[----:B------:R-:W1:Y:S01]  /*0270*/  @!P0 LDC.64 R18, c[0x0][0x398] ;  /* 0x0000e600ff128b82 */ /* 0x000e620000000a00 */
[----:B0-----:R-:W-:-:S04]  /*0280*/  IMAD.WIDE R2, R8, 0x8, R2 ;  /* 0x0000000808027825 */ /* 0x001fc800078e0202 */
[----:B------:R-:W-:Y:S01]  /*0290*/  IMAD.WIDE R8, R9, 0x8, R4 ;  /* 0x0000000809087825 */ /* 0x000fe200078e0204 */
[----:B--2---:R-:W2:Y:S04]  /*02a0*/  LDG.E.64 R12, desc[UR6][R20.64] ;  /* 0x00000006140c7981 */ /* 0x004ea8000c1e1b00 */
[----:B------:R-:W3:Y:S04]  /*02b0*/  LDG.E.64 R22, desc[UR6][R20.64+0x8] ;  /* 0x0000080614167981 */ /* 0x000ee8000c1e1b00 */
[----:B------:R-:W4:Y:S04]  /*02c0*/  LDG.E.64 R10, desc[UR6][R20.64+0x10] ;  /* 0x00001006140a7981 */ /* 0x000f28000c1e1b00 */
[----:B-1----:R0:W-:Y:S04]  /*02d0*/  @!P0 STG.E.64 desc[UR6][R2.64], R18 ;  /* 0x0000001202008986 */ /* 0x0021e8000c101b06 */
[----:B------:R-:W3:Y:S04]  /*02e0*/  LDG.E.64 R26, desc[UR6][R8.64+0x8] ;  /* 0x00000806081a7981 */ /* 0x000ee8000c1e1b00 */
[----:B------:R-:W2:Y:S04]  /*02f0*/  LDG.E.64 R24, desc[UR6][R8.64] ;  /* 0x0000000608187981 */ /* 0x000ea8000c1e1b00 */
[----:B------:R-:W4:Y:S01]  /*0300*/  LDG.E.64 R16, desc[UR6][R8.64+0x10] ;  /* 0x0000100608107981 */ /* 0x000f22000c1e1b00 */
[----:B------:R-:W-:-:S04]  /*0310*/  ISETP.GE.AND P0, PT, R7, 0x1, PT ;  /* 0x000000010700780c */ /* 0x000fc80003f06270 */
[----:B------:R-:W-:Y:S01]  /*0320*/  ISETP.NE.OR P0, PT, R15, RZ, !P0 ;  /* 0x000000ff0f00720c */ /* 0x000fe20004705670 */
[----:B---3--:R-:W-:Y:S02]  /*0330*/  DADD R22, R22, -R26 ;  /* 0x0000000016167229 */ /* 0x008fe4000000081a */
[----:B--2---:R-:W-:-:S06]  /*0340*/  DADD R12, R12, -R24 ;  /* 0x000000000c0c7229 */ /* 0x004fcc0000000818 */
[----:B------:R-:W-:Y:S02]  /*0350*/  DMUL R22, R22, R22 ;  /* 0x0000001616167228 */ /* 0x000fe40000000000 */
[----:B----4-:R-:W-:-:S06]  /*0360*/  DADD R10, R10, -R16 ;  /* 0x000000000a0a7229 */ /* 0x010fcc0000000810 */
[----:B------:R-:W-:-:S08]  /*0370*/  DFMA R22, R12, R12, R22 ;  /* 0x0000000c0c16722b */ /* 0x000fd00000000016 */
[----:B------:R-:W-:-:S07]  /*0380*/  DFMA R22, R10, R10, R22 ;  /* 0x0000000a0a16722b */ /* 0x000fce0000000016 */
[----:B------:R0:W-:Y:S01]  /*0390*/  STG.E.64 desc[UR6][R8.64], R22 ;  /* 0x0000001608007986 */ /* 0x0001e2000c101b06 */
[----:B------:R-:W-:Y:S06]  /*03a0*/  BAR.SYNC.DEFER_BLOCKING 0x0 ;  /* 0x0000000000007b1d */ /* 0x000fec0000010000 */
[----:B------:R-:W-:Y:S05]  /*03b0*/  @P0 EXIT ;  /* 0x000000000000094d */ /* 0x000fea0003800000 */
[----:B0-----:R0:W5:Y:S01]  /*03c0*/  LDG.E.64 R8, desc[UR6][R2.64] ;  /* 0x0000000602087981 */ /* 0x001162000c1e1b00 */
[C---:B------:R-:W-:Y:S02]  /*03d0*/  ISETP.GE.U32.AND P1, PT, R7.reuse, 0x10, PT ;  /* 0x000000100700780c */ /* 0x040fe40003f26070 */
[----:B------:R-:W-:Y:S02]  /*03e0*/  LOP3.LUT R10, R7, 0xf, RZ, 0xc0, !PT ;  /* 0x0000000f070a7812 */ /* 0x000fe400078ec0ff */
[----:B------:R-:W-:Y:S02]  /*03f0*/  MOV R11, RZ ;  /* 0x000000ff000b7202 */ /* 0x000fe40000000f00 */
[----:B------:R-:W-:-:S07]  /*0400*/  ISETP.NE.AND P0, PT, R10, RZ, PT ;  /* 0x000000ff0a00720c */ /* 0x000fce0003f05270 */
[----:B0-----:R-:W-:Y:S06]  /*0410*/  @!P1 BRA `(.L_x_0) ;  /* 0x0000000400689947 */ /* 0x001fec0003800000 */
[----:B------:R-:W0:Y:S01]  /*0420*/  LDC.64 R4, c[0x0][0x390] ;  /* 0x0000e400ff047b82 */ /* 0x000e220000000a00 */
[----:B------:R-:W-:Y:S01]  /*0430*/  LOP3.LUT R11, R7, 0x7ffffff0, RZ, 0xc0, !PT ;  /* 0x7ffffff0070b7812 */ /* 0x000fe200078ec0ff */
[----:B------:R-:W-:-:S03]  /*0440*/  IMAD.MOV.U32 R13, RZ, RZ, RZ ;  /* 0x000000ffff0d7224 */ /* 0x000fc600078e00ff */
[----:B------:R-:W-:-:S07]  /*0450*/  IADD3 R12, PT, PT, -R11, RZ, RZ ;  /* 0x000000ff0b0c7210 */ /* 0x000fce0007ffe1ff */
.L_x_1:
[----:B------:R-:W-:-:S04]  /*0460*/  IMAD R7, R13, 0x3, R0 ;  /* 0x000000030d077824 */ /* 0x000fc800078e0200 */
[----:B0-----:R-:W-:-:S05]  /*0470*/  IMAD.WIDE R6, R7, 0x8, R4 ;  /* 0x0000000807067825 */ /* 0x001fca00078e0204 */
[----:B----4-:R-:W2:Y:S02]  /*0480*/  LDG.E.64 R14, desc[UR6][R6.64] ;  /* 0x00000006060e7981 */ /* 0x010ea4000c1e1b00 */
[----:B--2--5:R-:W-:-:S14]  /*0490*/  DSETP.GEU.AND P1, PT, R14, R8, PT ;  /* 0x000000080e00722a */ /* 0x024fdc0003f2e000 */
[----:B------:R0:W-:Y:S04]  /*04a0*/  @!P1 STG.E.64 desc[UR6][R2.64], R14 ;  /* 0x0000000e02009986 */ /* 0x0001e8000c101b06 */
[----:B------:R-:W2:Y:S01]  /*04b0*/  LDG.E.64 R16, desc[UR6][R6.64+0x18] ;  /* 0x0000180606107981 */ /* 0x000ea2000c1e1b00 */
[----:B------:R-:W-:Y:S01]  /*04c0*/  @!P1 IMAD.MOV.U32 R8, RZ, RZ, R14 ;  /* 0x000000ffff089224 */ /* 0x000fe200078e000e */
[----:B------:R-:W-:-:S06]  /*04d0*/  @!P1 MOV R9, R15 ;  /* 0x0000000f00099202 */ /* 0x000fcc0000000f00 */
[----:B--2---:R-:W-:-:S14]  /*04e0*/  DSETP.GEU.AND P1, PT, R16, R8, PT ;  /* 0x000000081000722a */ /* 0x004fdc0003f2e000 */
[----:B------:R1:W-:Y:S04]  /*04f0*/  @!P1 STG.E.64 desc[UR6][R2.64], R16 ;  /* 0x0000001002009986 */ /* 0x0003e8000c101b06 */
[----:B------:R-:W2:Y:S01]  /*0500*/  LDG.E.64 R18, desc[UR6][R6.64+0x30] ;  /* 0x0000300606127981 */ /* 0x000ea2000c1e1b00 */
[----:B------:R-:W-:Y:S01]  /*0510*/  @!P1 IMAD.MOV.U32 R8, RZ, RZ, R16 ;  /* 0x000000ffff089224 */ /* 0x000fe200078e0010 */
[----:B------:R-:W-:-:S06]  /*0520*/  @!P1 MOV R9, R17 ;  /* 0x0000001100099202 */ /* 0x000fcc0000000f00 */
[----:B--2---:R-:W-:-:S14]  /*0530*/  DSETP.GEU.AND P1, PT, R18, R8, PT ;  /* 0x000000081200722a */ /* 0x004fdc0003f2e000 */
[----:B------:R2:W-:Y:S04]  /*0540*/  @!P1 STG.E.64 desc[UR6][R2.64], R18 ;  /* 0x0000001202009986 */ /* 0x0005e8000c101b06 */
[----:B------:R-:W3:Y:S01]  /*0550*/  LDG.E.64 R20, desc[UR6][R6.64+0x48] ;  /* 0x0000480606147981 */ /* 0x000ee2000c1e1b00 */
[----:B------:R-:W-:Y:S01]  /*0560*/  @!P1 IMAD.MOV.U32 R8, RZ, RZ, R18 ;  /* 0x000000ffff089224 */ /* 0x000fe200078e0012 */
[----:B------:R-:W-:-:S06]  /*0570*/  @!P1 MOV R9, R19 ;  /* 0x0000001300099202 */ /* 0x000fcc0000000f00 */
[----:B---3--:R-:W-:-:S14]  /*0580*/  DSETP.GEU.AND P1, PT, R20, R8, PT ;  /* 0x000000081400722a */ /* 0x008fdc0003f2e000 */
[----:B------:R3:W-:Y:S04]  /*0590*/  @!P1 STG.E.64 desc[UR6][R2.64], R20 ;  /* 0x0000001402009986 */ /* 0x0007e8000c101b06 */
[----:B0-----:R-:W4:Y:S01]  /*05a0*/  LDG.E.64 R14, desc[UR6][R6.64+0x60] ;  /* 0x00006006060e7981 */ /* 0x001f22000c1e1b00 */
[----:B------:R-:W-:Y:S01]  /*05b0*/  @!P1 IMAD.MOV.U32 R8, RZ, RZ, R20 ;  /* 0x000000ffff089224 */ /* 0x000fe200078e0014 */
[----:B------:R-:W-:-:S06]  /*05c0*/  @!P1 MOV R9, R21 ;  /* 0x0000001500099202 */ /* 0x000fcc0000000f00 */
[----:B----4-:R-:W-:-:S14]  /*05d0*/  DSETP.GEU.AND P1, PT, R14, R8, PT ;  /* 0x000000080e00722a */ /* 0x010fdc0003f2e000 */
[----:B------:R0:W-:Y:S04]  /*05e0*/  @!P1 STG.E.64 desc[UR6][R2.64], R14 ;  /* 0x0000000e02009986 */ /* 0x0001e8000c101b06 */
[----:B-1----:R-:W4:Y:S01]  /*05f0*/  LDG.E.64 R16, desc[UR6][R6.64+0x78] ;  /* 0x0000780606107981 */ /* 0x002f22000c1e1b00 */
[----:B------:R-:W-:Y:S01]  /*0600*/  @!P1 IMAD.MOV.U32 R8, RZ, RZ, R14 ;  /* 0x000000ffff089224 */ /* 0x000fe200078e000e */
[----:B------:R-:W-:-:S06]  /*0610*/  @!P1 MOV R9, R15 ;  /* 0x0000000f00099202 */ /* 0x000fcc0000000f00 */
[----:B----4-:R-:W-:-:S14]  /*0620*/  DSETP.GEU.AND P1, PT, R16, R8, PT ;  /* 0x000000081000722a */ /* 0x010fdc0003f2e000 */
[----:B------:R1:W-:Y:S04]  /*0630*/  @!P1 STG.E.64 desc[UR6][R2.64], R16 ;  /* 0x0000001002009986 */ /* 0x0003e8000c101b06 */
[----:B--2---:R-:W2:Y:S01]  /*0640*/  LDG.E.64 R18, desc[UR6][R6.64+0x90] ;  /* 0x0000900606127981 */ /* 0x004ea2000c1e1b00 */
[----:B------:R-:W-:Y:S01]  /*0650*/  @!P1 IMAD.MOV.U32 R8, RZ, RZ, R16 ;  /* 0x000000ffff089224 */ /* 0x000fe200078e0010 */
[----:B------:R-:W-:-:S06]  /*0660*/  @!P1 MOV R9, R17 ;  /* 0x0000001100099202 */ /* 0x000fcc0000000f00 */
[----:B--2---:R-:W-:-:S14]  /*0670*/  DSETP.GEU.AND P1, PT, R18, R8, PT ;  /* 0x000000081200722a */ /* 0x004fdc0003f2e000 */
[----:B------:R2:W-:Y:S04]  /*0680*/  @!P1 STG.E.64 desc[UR6][R2.64], R18 ;  /* 0x0000001202009986 */ /* 0x0005e8000c101b06 */
[----:B---3--:R-:W3:Y:S01]  /*0690*/  LDG.E.64 R20, desc[UR6][R6.64+0xa8] ;  /* 0x0000a80606147981 */ /* 0x008ee2000c1e1b00 */
        /* <DEDUP_REMOVED lines=29> */
[----:B-1----:R-:W2:Y:S01]  /*0870*/  LDG.E.64 R16, desc[UR6][R6.64+0x138] ;  /* 0x0001380606107981 */ /* 0x002ea2000c1e1b00 */
        /* <DEDUP_REMOVED lines=9> */
[----:B---3--:R-:W2:Y:S01]  /*0910*/  LDG.E.64 R20, desc[UR6][R6.64+0x168] ;  /* 0x0001680606147981 */ /* 0x008ea2000c1e1b00 */
[----:B------:R-:W-:Y:S01]  /*0920*/  @!P1 IMAD.MOV.U32 R8, RZ, RZ, R18 ;  /* 0x000000ffff089224 */ /* 0x000fe200078e0012 */
[----:B------:R-:W-:Y:S01]  /*0930*/  @!P1 MOV R9, R19 ;  /* 0x0000001300099202 */ /* 0x000fe20000000f00 */
[----:B------:R-:W-:Y:S01]  /*0940*/  VIADD R12, R12, 0x10 ;  /* 0x000000100c0c7836 */ /* 0x000fe20000000000 */
[----:B------:R-:W-:-:S04]  /*0950*/  IADD3 R13, PT, PT, R13, 0x10, RZ ;  /* 0x000000100d0d7810 */ /* 0x000fc80007ffe0ff */
[----:B------:R-:W-:Y:S01]  /*0960*/  ISETP.NE.AND P2, PT, R12, RZ, PT ;  /* 0x000000ff0c00720c */ /* 0x000fe20003f45270 */
[----:B--2---:R-:W-:-:S14]  /*0970*/  DSETP.GEU.AND P1, PT, R20, R8, PT ;  /* 0x000000081400722a */ /* 0x004fdc0003f2e000 */
[----:B------:R4:W-:Y:S01]  /*0980*/  @!P1 STG.E.64 desc[UR6][R2.64], R20 ;  /* 0x0000001402009986 */ /* 0x0009e2000c101b06 */
[----:B------:R-:W-:Y:S01]  /*0990*/  @!P1 MOV R8, R20 ;  /* 0x0000001400089202 */ /* 0x000fe20000000f00 */
[----:B------:R-:W-:Y:S01]  /*09a0*/  @!P1 IMAD.MOV.U32 R9, RZ, RZ, R21 ;  /* 0x000000ffff099224 */ /* 0x000fe200078e0015 */
[----:B------:R-:W-:Y:S06]  /*09b0*/  @P2 BRA `(.L_x_1) ;  /* 0xfffffff800a82947 */ /* 0x000fec000383ffff */
.L_x_0:
[----:B------:R-:W-:Y:S05]  /*09c0*/  @!P0 EXIT ;  /* 0x000000000000894d */ /* 0x000fea0003800000 */
[----:B------:R-:W0:Y:S01]  /*09d0*/  LDCU UR4, c[0x0][0x3a4] ;  /* 0x00007480ff0477ac */ /* 0x000e220008000800 */
[----:B------:R-:W-:Y:S01]  /*09e0*/  ISETP.GE.U32.AND P0, PT, R10, 0x8, PT ;  /* 0x000000080a00780c */ /* 0x000fe20003f06070 */
[----:B0-----:R-:W-:-:S12]  /*09f0*/  ULOP3.LUT UR5, UR4, 0x7, URZ, 0xc0, !UPT ;  /* 0x0000000704057892 */ /* 0x001fd8000f8ec0ff */
[----:B------:R-:W-:Y:S05]  /*0a00*/  @!P0 BRA `(.L_x_2) ;  /* 0x0000000000ac8947 */ /* 0x000fea0003800000 */
[----:B------:R-:W-:-:S04]  /*0a10*/  IMAD R7, R11, 0x3, R0 ;  /* 0x000000030b077824 */ /* 0x000fc800078e0200 */
[----:B------:R-:W-:-:S05]  /*0a20*/  IMAD.WIDE R6, R7, 0x8, R4 ;  /* 0x0000000807067825 */ /* 0x000fca00078e0204 */
[----:B------:R-:W2:Y:S02]  /*0a30*/  LDG.E.64 R12, desc[UR6][R6.64] ;  /* 0x00000006060c7981 */ /* 0x000ea4000c1e1b00 */
[----:B--2--5:R-:W-:-:S14]  /*0a40*/  DSETP.GEU.AND P0, PT, R12, R8, PT ;  /* 0x000000080c00722a */ /* 0x024fdc0003f0e000 */
[----:B------:R0:W-:Y:S04]  /*0a50*/  @!P0 STG.E.64 desc[UR6][R2.64], R12 ;  /* 0x0000000c02008986 */ /* 0x0001e8000c101b06 */
[----:B----4-:R-:W2:Y:S01]  /*0a60*/  LDG.E.64 R14, desc[UR6][R6.64+0x18] ;  /* 0x00001806060e7981 */ /* 0x010ea2000c1e1b00 */
        /* <DEDUP_REMOVED lines=29> */
[----:B---3--:R-:W2:Y:S01]  /*0c40*/  LDG.E.64 R18, desc[UR6][R6.64+0xa8] ;  /* 0x0000a80606127981 */ /* 0x008ea2000c1e1b00 */
[----:B------:R-:W-:Y:S01]  /*0c50*/  @!P0 IMAD.MOV.U32 R8, RZ, RZ, R16 ;  /* 0x000000ffff088224 */ /* 0x000fe200078e0010 */
[----:B------:R-:W-:Y:S01]  /*0c60*/  @!P0 MOV R9, R17 ;  /* 0x0000001100098202 */ /* 0x000fe20000000f00 */
[----:B------:R-:W-:-:S05]  /*0c70*/  VIADD R11, R11, 0x8 ;  /* 0x000000080b0b7836 */ /* 0x000fca0000000000 */
[----:B--2---:R-:W-:-:S14]  /*0c80*/  DSETP.GEU.AND P0, PT, R18, R8, PT ;  /* 0x000000081200722a */ /* 0x004fdc0003f0e000 */
[----:B------:R0:W-:Y:S01]  /*0c90*/  @!P0 STG.E.64 desc[UR6][R2.64], R18 ;  /* 0x0000001202008986 */ /* 0x0001e2000c101b06 */
[----:B------:R-:W-:Y:S01]  /*0ca0*/  @!P0 MOV R8, R18 ;  /* 0x0000001200088202 */ /* 0x000fe20000000f00 */
[----:B------:R-:W-:-:S07]  /*0cb0*/  @!P0 IMAD.MOV.U32 R9, RZ, RZ, R19 ;  /* 0x000000ffff098224 */ /* 0x000fce00078e0013 */
.L_x_2:
[----:B------:R-:W-:-:S13]  /*0cc0*/  ISETP.NE.AND P0, PT, RZ, UR5, PT ;  /* 0x00000005ff007c0c */ /* 0x000fda000bf05270 */
[----:B------:R-:W-:Y:S05]  /*0cd0*/  @!P0 EXIT ;  /* 0x000000000000894d */ /* 0x000fea0003800000 */
[----:B------:R-:W-:Y:S02]  /*0ce0*/  UISETP.GE.U32.AND UP0, UPT, UR5, 0x4, UPT ;  /* 0x000000040500788c */ /* 0x000fe4000bf06070 */
[----:B------:R-:W-:-:S07]  /*0cf0*/  ULOP3.LUT UR4, UR4, 0x3, URZ, 0xc0, !UPT ;  /* 0x0000000304047892 */ /* 0x000fce000f8ec0ff */
[----:B------:R-:W-:Y:S05]  /*0d00*/  BRA.U !UP0, `(.L_x_3) ;  /* 0x00000001085c7547 */ /* 0x000fea000b800000 */
[----:B0---4-:R-:W-:-:S04]  /*0d10*/  IMAD R17, R11, 0x3, R0 ;  /* 0x000000030b117824 */ /* 0x011fc800078e0200 */
[----:B------:R-:W-:-:S05]  /*0d20*/  IMAD.WIDE R16, R17, 0x8, R4 ;  /* 0x0000000811107825 */ /* 0x000fca00078e0204 */
[----:B------:R-:W2:Y:S02]  /*0d30*/  LDG.E.64 R4, desc[UR6][R16.64] ;  /* 0x0000000610047981 */ /* 0x000ea4000c1e1b00 */
[----:B--2--5:R-:W-:-:S14]  /*0d40*/  DSETP.GEU.AND P0, PT, R4, R8, PT ;  /* 0x000000080400722a */ /* 0x024fdc0003f0e000 */
[----:B------:R1:W-:Y:S04]  /*0d50*/  @!P0 STG.E.64 desc[UR6][R2.64], R4 ;  /* 0x0000000402008986 */ /* 0x0003e8000c101b06 */
[----:B------:R-:W2:Y:S01]  /*0d60*/  LDG.E.64 R6, desc[UR6][R16.64+0x18] ;  /* 0x0000180610067981 */ /* 0x000ea2000c1e1b00 */
[----:B------:R-:W-:Y:S01]  /*0d70*/  @!P0 MOV R8, R4 ;  /* 0x0000000400088202 */ /* 0x000fe20000000f00 */
[----:B------:R-:W-:-:S06]  /*0d80*/  @!P0 IMAD.MOV.U32 R9, RZ, RZ, R5 ;  /* 0x000000ffff098224 */ /* 0x000fcc00078e0005 */
[----:B--2---:R-:W-:-:S14]  /*0d90*/  DSETP.GEU.AND P0, PT, R6, R8, PT ;  /* 0x000000080600722a */ /* 0x004fdc0003f0e000 */
        /* <DEDUP_REMOVED lines=8> */
[----:B------:R-:W-:Y:S01]  /*0e20*/  @!P0 IMAD.MOV.U32 R9, RZ, RZ, R13 ;  /* 0x000000ffff098224 */ /* 0x000fe200078e000d */
[----:B------:R-:W-:-:S05]  /*0e30*/  IADD3 R11, PT, PT, R11, 0x4, RZ ;  /* 0x000000040b0b7810 */ /* 0x000fca0007ffe0ff */
[----:B--2---:R-:W-:-:S14]  /*0e40*/  DSETP.GEU.AND P0, PT, R14, R8, PT ;  /* 0x000000080e00722a */ /* 0x004fdc0003f0e000 */
[----:B------:R1:W-:Y:S01]  /*0e50*/  @!P0 STG.E.64 desc[UR6][R2.64], R14 ;  /* 0x0000000e02008986 */ /* 0x0003e2000c101b06 */
[----:B------:R-:W-:Y:S01]  /*0e60*/  @!P0 IMAD.MOV.U32 R8, RZ, RZ, R14 ;  /* 0x000000ffff088224 */ /* 0x000fe200078e000e */
[----:B------:R-:W-:-:S07]  /*0e70*/  @!P0 MOV R9, R15 ;  /* 0x0000000f00098202 */ /* 0x000fce0000000f00 */
.L_x_3:
[----:B------:R-:W-:-:S13]  /*0e80*/  ISETP.NE.AND P0, PT, RZ, UR4, PT ;  /* 0x00000004ff007c0c */ /* 0x000fda000bf05270 */
[----:B------:R-:W-:Y:S05]  /*0e90*/  @!P0 EXIT ;  /* 0x000000000000894d */ /* 0x000fea0003800000 */
[----:B-1----:R-:W1:Y:S01]  /*0ea0*/  LDC.64 R6, c[0x0][0x390] ;  /* 0x0000e400ff067b82 */ /* 0x002e620000000a00 */
[----:B------:R-:W-:-:S12]  /*0eb0*/  UIADD3 UR4, UPT, UPT, -UR4, URZ, URZ ;  /* 0x000000ff04047290 */ /* 0x000fd8000fffe1ff */
.L_x_4:
[----:B--2---:R-:W-:-:S04]  /*0ec0*/  IMAD R5, R11, 0x3, R0 ;  /* 0x000000030b057824 */ /* 0x004fc800078e0200 */
[----:B-1----:R-:W-:-:S06]  /*0ed0*/  IMAD.WIDE R4, R5, 0x8, R6 ;  /* 0x0000000805047825 */ /* 0x002fcc00078e0206 */
[----:B------:R-:W2:Y:S01]  /*0ee0*/  LDG.E.64 R4, desc[UR6][R4.64] ;  /* 0x0000000604047981 */ /* 0x000ea2000c1e1b00 */
[----:B------:R-:W-:Y:S01]  /*0ef0*/  UIADD3 UR4, UPT, UPT, UR4, 0x1, URZ ;  /* 0x0000000104047890 */ /* 0x000fe2000fffe0ff */
[----:B------:R-:W-:-:S03]  /*0f00*/  IADD3 R11, PT, PT, R11, 0x1, RZ ;  /* 0x000000010b0b7810 */ /* 0x000fc60007ffe0ff */
[----:B------:R-:W-:Y:S01]  /*0f10*/  UISETP.NE.AND UP0, UPT, UR4, URZ, UPT ;  /* 0x000000ff0400728c */ /* 0x000fe2000bf05270 */
[----:B--2--5:R-:W-:-:S14]  /*0f20*/  DSETP.GEU.AND P0, PT, R4, R8, PT ;  /* 0x000000080400722a */ /* 0x024fdc0003f0e000 */
[----:B------:R2:W-:Y:S01]  /*0f30*/  @!P0 STG.E.64 desc[UR6][R2.64], R4 ;  /* 0x0000000402008986 */ /* 0x0005e2000c101b06 */
[----:B------:R-:W-:Y:S01]  /*0f40*/  @!P0 IMAD.MOV.U32 R8, RZ, RZ, R4 ;  /* 0x000000ffff088224 */ /* 0x000fe200078e0004 */
[----:B------:R-:W-:Y:S01]  /*0f50*/  @!P0 MOV R9, R5 ;  /* 0x0000000500098202 */ /* 0x000fe20000000f00 */
[----:B------:R-:W-:Y:S06]  /*0f60*/  BRA.U UP0, `(.L_x_4) ;  /* 0xfffffffd00d47547 */ /* 0x000fec000b83ffff */
[----:B------:R-:W-:Y:S05]  /*0f70*/  EXIT ;  /* 0x000000000000794d */ /* 0x000fea0003800000 */
.L_x_5:
[----:B------:R-:W-:-:S00]  /*0f80*/  BRA `(.L_x_5) ;  /* 0xfffffffc00fc7947 */ /* 0x000fc0000383ffff */
[----:B------:R-:W-:-:S00]  /*0f90*/  NOP ;  /* 0x0000000000007918 */ /* 0x000fc00000000000 */
        /* <DEDUP_REMOVED lines=14> */
.L_x_6:


//--------------------- .nv.shared.reserved.0     --------------------------
	.section	.nv.shared.reserved.0,"aw",@nobits
	.weak		__nv_reservedSMEM_offset_0_alias
	.size		__nv_reservedSMEM_offset_0_alias, 0, 64
	.other		__nv_reservedSMEM_offset_0_alias,@"STO_CUDA_RESERVED_SHARED STV_DEFAULT"
__nv_reservedSMEM_offset_0_alias:
	.zero		0
	.zero		64


//--------------------- .nv.constant0._Z25Action_noImage_center_GPUPdS_S_diii --------------------------
	.section	.nv.constant0._Z25Action_noImage_center_GPUPdS_S_diii,"a",@progbits
	.sectionflags	@""
	.align	4
.nv.constant0._Z25Action_noImage_center_GPUPdS_S_diii:
	.zero		940


//--------------------- SYMBOLS --------------------------

	.type		.nv.reservedSmem.offset0,@object
	.size		.nv.reservedSmem.offset0,0x4
